//
// Generated by NVIDIA NVVM Compiler
//
// Compiler Build ID: CL-36424714
// Cuda compilation tools, release 13.0, V13.0.88
// Based on NVVM 20.0.0
//

.version 9.0
.target sm_100
.address_size 64

	// .globl	_Z16computePrefixSumPdS_ii

.visible .entry _Z16computePrefixSumPdS_ii(
	.param .u64 .ptr .align 1 _Z16computePrefixSumPdS_ii_param_0,
	.param .u64 .ptr .align 1 _Z16computePrefixSumPdS_ii_param_1,
	.param .u32 _Z16computePrefixSumPdS_ii_param_2,
	.param .u32 _Z16computePrefixSumPdS_ii_param_3
)
{
	.reg .pred 	%p<7>;
	.reg .b32 	%r<30>;
	.reg .b64 	%rd<11>;
	.reg .b64 	%fd<25>;

	ld.param.u64 	%rd3, [_Z16computePrefixSumPdS_ii_param_0];
	ld.param.u64 	%rd2, [_Z16computePrefixSumPdS_ii_param_1];
	ld.param.u32 	%r17, [_Z16computePrefixSumPdS_ii_param_2];
	ld.param.u32 	%r18, [_Z16computePrefixSumPdS_ii_param_3];
	cvta.to.global.u64 	%rd1, %rd3;
	mov.u32 	%r1, %tid.x;
	mul.lo.s32 	%r27, %r17, %r1;
	add.s32 	%r19, %r27, %r17;
	setp.gt.s32 	%p1, %r19, %r18;
	add.s32 	%r20, %r19, -1;
	selp.b32 	%r3, %r18, %r20, %p1;
	setp.lt.s32 	%p2, %r3, %r27;
	mov.f64 	%fd24, 0d0000000000000000;
	@%p2 bra 	$L__BB0_7;
	sub.s32 	%r21, %r3, %r27;
	add.s32 	%r22, %r21, 1;
	and.b32  	%r4, %r22, 3;
	setp.eq.s32 	%p3, %r4, 0;
	mov.f64 	%fd24, 0d0000000000000000;
	@%p3 bra 	$L__BB0_4;
	neg.s32 	%r25, %r4;
	mov.f64 	%fd24, 0d0000000000000000;
$L__BB0_3:
	.pragma "nounroll";
	mul.wide.s32 	%rd4, %r27, 8;
	add.s64 	%rd5, %rd1, %rd4;
	ld.global.f64 	%fd12, [%rd5];
	add.f64 	%fd24, %fd24, %fd12;
	st.global.f64 	[%rd5], %fd24;
	add.s32 	%r27, %r27, 1;
	add.s32 	%r25, %r25, 1;
	setp.ne.s32 	%p4, %r25, 0;
	@%p4 bra 	$L__BB0_3;
$L__BB0_4:
	setp.lt.u32 	%p5, %r21, 3;
	@%p5 bra 	$L__BB0_7;
	sub.s32 	%r29, %r27, %r3;
	add.s32 	%r28, %r27, -1;
$L__BB0_6:
	add.s32 	%r24, %r28, 1;
	mul.wide.s32 	%rd6, %r24, 8;
	add.s64 	%rd7, %rd1, %rd6;
	ld.global.f64 	%fd13, [%rd7];
	add.f64 	%fd14, %fd24, %fd13;
	st.global.f64 	[%rd7], %fd14;
	ld.global.f64 	%fd15, [%rd7+8];
	add.f64 	%fd16, %fd14, %fd15;
	st.global.f64 	[%rd7+8], %fd16;
	ld.global.f64 	%fd17, [%rd7+16];
	add.f64 	%fd18, %fd16, %fd17;
	st.global.f64 	[%rd7+16], %fd18;
	ld.global.f64 	%fd19, [%rd7+24];
	add.f64 	%fd24, %fd18, %fd19;
	st.global.f64 	[%rd7+24], %fd24;
	add.s32 	%r29, %r29, 4;
	add.s32 	%r28, %r28, 4;
	setp.ne.s32 	%p6, %r29, 1;
	@%p6 bra 	$L__BB0_6;
$L__BB0_7:
	cvta.to.global.u64 	%rd8, %rd2;
	mul.wide.u32 	%rd9, %r1, 8;
	add.s64 	%rd10, %rd8, %rd9;
	st.global.f64 	[%rd10], %fd24;
	ret;

}
	// .globl	_Z15computeFinalSumPdS_ii
.visible .entry _Z15computeFinalSumPdS_ii(
	.param .u64 .ptr .align 1 _Z15computeFinalSumPdS_ii_param_0,
	.param .u64 .ptr .align 1 _Z15computeFinalSumPdS_ii_param_1,
	.param .u32 _Z15computeFinalSumPdS_ii_param_2,
	.param .u32 _Z15computeFinalSumPdS_ii_param_3
)
{
	.reg .pred 	%p<7>;
	.reg .b32 	%r<30>;
	.reg .b64 	%rd<11>;
	.reg .b64 	%fd<12>;

	ld.param.u64 	%rd2, [_Z15computeFinalSumPdS_ii_param_0];
	ld.param.u64 	%rd3, [_Z15computeFinalSumPdS_ii_param_1];
	ld.param.u32 	%r16, [_Z15computeFinalSumPdS_ii_param_2];
	ld.param.u32 	%r17, [_Z15computeFinalSumPdS_ii_param_3];
	cvta.to.global.u64 	%rd1, %rd2;
	cvta.to.global.u64 	%rd4, %rd3;
	mov.u32 	%r18, %tid.x;
	mul.lo.s32 	%r27, %r16, %r18;
	add.s32 	%r19, %r27, %r16;
	setp.gt.s32 	%p1, %r19, %r17;
	add.s32 	%r20, %r19, -1;
	selp.b32 	%r2, %r17, %r20, %p1;
	mul.wide.u32 	%rd5, %r18, 8;
	add.s64 	%rd6, %rd4, %rd5;
	ld.global.f64 	%fd1, [%rd6];
	setp.lt.s32 	%p2, %r2, %r27;
	@%p2 bra 	$L__BB1_7;
	sub.s32 	%r21, %r2, %r27;
	add.s32 	%r22, %r21, 1;
	and.b32  	%r3, %r22, 3;
	setp.eq.s32 	%p3, %r3, 0;
	@%p3 bra 	$L__BB1_4;
	neg.s32 	%r25, %r3;
$L__BB1_3:
	.pragma "nounroll";
	mul.wide.s32 	%rd7, %r27, 8;
	add.s64 	%rd8, %rd1, %rd7;
	ld.global.f64 	%fd2, [%rd8];
	add.f64 	%fd3, %fd1, %fd2;
	st.global.f64 	[%rd8], %fd3;
	add.s32 	%r27, %r27, 1;
	add.s32 	%r25, %r25, 1;
	setp.ne.s32 	%p4, %r25, 0;
	@%p4 bra 	$L__BB1_3;
$L__BB1_4:
	setp.lt.u32 	%p5, %r21, 3;
	@%p5 bra 	$L__BB1_7;
	sub.s32 	%r29, %r27, %r2;
	add.s32 	%r28, %r27, -1;
$L__BB1_6:
	add.s32 	%r24, %r28, 1;
	mul.wide.s32 	%rd9, %r24, 8;
	add.s64 	%rd10, %rd1, %rd9;
	ld.global.f64 	%fd4, [%rd10];
	add.f64 	%fd5, %fd1, %fd4;
	st.global.f64 	[%rd10], %fd5;
	ld.global.f64 	%fd6, [%rd10+8];
	add.f64 	%fd7, %fd1, %fd6;
	st.global.f64 	[%rd10+8], %fd7;
	ld.global.f64 	%fd8, [%rd10+16];
	add.f64 	%fd9, %fd1, %fd8;
	st.global.f64 	[%rd10+16], %fd9;
	ld.global.f64 	%fd10, [%rd10+24];
	add.f64 	%fd11, %fd1, %fd10;
	st.global.f64 	[%rd10+24], %fd11;
	add.s32 	%r29, %r29, 4;
	add.s32 	%r28, %r28, 4;
	setp.ne.s32 	%p6, %r29, 1;
	@%p6 bra 	$L__BB1_6;
$L__BB1_7:
	ret;

}


// ===== COMPILED SASS (sm_100) =====

	.target	sm_100

	.elftype	@"ET_EXEC"


//--------------------- .note.nv.tkinfo           --------------------------
	.section	.note.nv.tkinfo,"",@"SHT_NOTE"
	.sectionflags	@"SHF_NOTE_NV_TKINFO"
	.tkinfo
        /*0018*/ 	.word	0x00000002
        /*0030*/ 	.string	""
        /*0030*/ 	.string	"ptxas"
        /*0030*/ 	.string	"Cuda compilation tools, release 13.0, V13.0.88"
        /*0030*/ 	.string	"Build cuda_13.0.r13.0/compiler.36424714_0"
        /*0030*/ 	.string	"-arch sm_100 -m 64 "



//--------------------- .note.nv.cuinfo           --------------------------
	.section	.note.nv.cuinfo,"",@"SHT_NOTE"
	.sectionflags	@"SHF_NOTE_NV_CUINFO"
        /*0018*/ 	.short	0x0002
        /*001a*/ 	.short	0x0064
        /*001c*/ 	.short	0x0082
	.zero		2


//--------------------- .nv.info                  --------------------------
	.section	.nv.info,"",@"SHT_CUDA_INFO"
	.align	4


	//----- nvinfo : EIATTR_REGCOUNT
	.align		4
        /*0000*/ 	.byte	0x04, 0x2f
        /*0002*/ 	.short	(.L_1 - .L_0)
	.align		4
.L_0:
        /*0004*/ 	.word	index@(_Z16computePrefixSumPdS_ii)
        /*0008*/ 	.word	0x00000014


	//----- nvinfo : EIATTR_FRAME_SIZE
	.align		4
.L_1:
        /*000c*/ 	.byte	0x04, 0x11
        /*000e*/ 	.short	(.L_3 - .L_2)
	.align		4
.L_2:
        /*0010*/ 	.word	index@(_Z16computePrefixSumPdS_ii)
        /*0014*/ 	.word	0x00000000


	//----- nvinfo : EIATTR_REGCOUNT
	.align		4
.L_3:
        /*0018*/ 	.byte	0x04, 0x2f
        /*001a*/ 	.short	(.L_5 - .L_4)
	.align		4
.L_4:
        /*001c*/ 	.word	index@(_Z15computeFinalSumPdS_ii)
        /*0020*/ 	.word	0x00000013


	//----- nvinfo : EIATTR_FRAME_SIZE
	.align		4
.L_5:
        /*0024*/ 	.byte	0x04, 0x11
        /*0026*/ 	.short	(.L_7 - .L_6)
	.align		4
.L_6:
        /*0028*/ 	.word	index@(_Z15computeFinalSumPdS_ii)
        /*002c*/ 	.word	0x00000000


	//----- nvinfo : EIATTR_MIN_STACK_SIZE
	.align		4
.L_7:
        /*0030*/ 	.byte	0x04, 0x12
        /*0032*/ 	.short	(.L_9 - .L_8)
	.align		4
.L_8:
        /*0034*/ 	.word	index@(_Z15computeFinalSumPdS_ii)
        /*0038*/ 	.word	0x00000000


	//----- nvinfo : EIATTR_MIN_STACK_SIZE
	.align		4
.L_9:
        /*003c*/ 	.byte	0x04, 0x12
        /*003e*/ 	.short	(.L_11 - .L_10)
	.align		4
.L_10:
        /*0040*/ 	.word	index@(_Z16computePrefixSumPdS_ii)
        /*0044*/ 	.word	0x00000000
.L_11:


//--------------------- .nv.compat                --------------------------
	.section	.nv.compat,"",@"SHT_CUDA_COMPAT_INFO"
	.align	4
        /*0000*/ 	.byte	0x02, 0x09, 0x00, 0x00, 0x02, 0x02, 0x01, 0x00, 0x02, 0x05, 0x05, 0x00, 0x03, 0x07, 0x01, 0x01
        /*0010*/ 	.byte	0x02, 0x03, 0x00, 0x00, 0x02, 0x06, 0x01, 0x00, 0x04, 0x0b, 0x08, 0x00, 0x01, 0x00, 0x00, 0x00
        /*0020*/ 	.byte	0x00, 0x00, 0x00, 0x00


//--------------------- .nv.info._Z15computeFinalSumPdS_ii --------------------------
	.section	.nv.info._Z15computeFinalSumPdS_ii,"",@"SHT_CUDA_INFO"
	.sectionflags	@""
	.align	4


	//----- nvinfo : EIATTR_CUDA_API_VERSION
	.align		4
        /*0000*/ 	.byte	0x04, 0x37
        /*0002*/ 	.short	(.L_13 - .L_12)
.L_12:
        /*0004*/ 	.word	0x00000082


	//----- nvinfo : EIATTR_KPARAM_INFO
	.align		4
.L_13:
        /*0008*/ 	.byte	0x04, 0x17
        /*000a*/ 	.short	(.L_15 - .L_14)
.L_14:
        /*000c*/ 	.word	0x00000000
        /*0010*/ 	.short	0x0003
        /*0012*/ 	.short	0x0014
        /*0014*/ 	.byte	0x00, 0xf0, 0x11, 0x00


	//----- nvinfo : EIATTR_KPARAM_INFO
	.align		4
.L_15:
        /*0018*/ 	.byte	0x04, 0x17
        /*001a*/ 	.short	(.L_17 - .L_16)
.L_16:
        /*001c*/ 	.word	0x00000000
        /*0020*/ 	.short	0x0002
        /*0022*/ 	.short	0x0010
        /*0024*/ 	.byte	0x00, 0xf0, 0x11, 0x00


	//----- nvinfo : EIATTR_KPARAM_INFO
	.align		4
.L_17:
        /*0028*/ 	.byte	0x04, 0x17
        /*002a*/ 	.short	(.L_19 - .L_18)
.L_18:
        /*002c*/ 	.word	0x00000000
        /*0030*/ 	.short	0x0001
        /*0032*/ 	.short	0x0008
        /*0034*/ 	.byte	0x00, 0xf5, 0x21, 0x00


	//----- nvinfo : EIATTR_KPARAM_INFO
	.align		4
.L_19:
        /*0038*/ 	.byte	0x04, 0x17
        /*003a*/ 	.short	(.L_21 - .L_20)
.L_20:
        /*003c*/ 	.word	0x00000000
        /*0040*/ 	.short	0x0000
        /*0042*/ 	.short	0x0000
        /*0044*/ 	.byte	0x00, 0xf5, 0x21, 0x00


	//----- nvinfo : EIATTR_SPARSE_MMA_MASK
	.align		4
.L_21:
        /*0048*/ 	.byte	0x03, 0x50
        /*004a*/ 	.short	0x0000


	//----- nvinfo : EIATTR_MAXREG_COUNT
	.align		4
        /*004c*/ 	.byte	0x03, 0x1b
        /*004e*/ 	.short	0x00ff


	//----- nvinfo : EIATTR_MERCURY_ISA_VERSION
	.align		4
        /*0050*/ 	.byte	0x03, 0x5f
        /*0052*/ 	.short	0x0101


	//----- nvinfo : EIATTR_VRC_CTA_INIT_COUNT
	.align		4
        /*0054*/ 	.byte	0x02, 0x4a
	.zero		1
	.zero		1


	//----- nvinfo : EIATTR_EXIT_INSTR_OFFSETS
	.align		4
        /*0058*/ 	.byte	0x04, 0x1c
        /*005a*/ 	.short	(.L_23 - .L_22)


	//   ....[0]....
.L_22:
        /*005c*/ 	.word	0x00000090


	//   ....[1]....
        /*0060*/ 	.word	0x000001e0


	//   ....[2]....
        /*0064*/ 	.word	0x00000340


	//----- nvinfo : EIATTR_CRS_STACK_SIZE
	.align		4
.L_23:
        /*0068*/ 	.byte	0x04, 0x1e
        /*006a*/ 	.short	(.L_25 - .L_24)
.L_24:
        /*006c*/ 	.word	0x00000000


	//----- nvinfo : EIATTR_CBANK_PARAM_SIZE
	.align		4
.L_25:
        /*0070*/ 	.byte	0x03, 0x19
        /*0072*/ 	.short	0x0018


	//----- nvinfo : EIATTR_PARAM_CBANK
	.align		4
        /*0074*/ 	.byte	0x04, 0x0a
        /*0076*/ 	.short	(.L_27 - .L_26)
	.align		4
.L_26:
        /*0078*/ 	.word	index@(.nv.constant0._Z15computeFinalSumPdS_ii)
        /*007c*/ 	.short	0x0380
        /*007e*/ 	.short	0x0018


	//----- nvinfo : EIATTR_SW_WAR
	.align		4
.L_27:
        /*0080*/ 	.byte	0x04, 0x36
        /*0082*/ 	.short	(.L_29 - .L_28)
.L_28:
        /*0084*/ 	.word	0x00000008
.L_29:


//--------------------- .nv.info._Z16computePrefixSumPdS_ii --------------------------
	.section	.nv.info._Z16computePrefixSumPdS_ii,"",@"SHT_CUDA_INFO"
	.sectionflags	@""
	.align	4


	//----- nvinfo : EIATTR_CUDA_API_VERSION
	.align		4
        /*0000*/ 	.byte	0x04, 0x37
        /*0002*/ 	.short	(.L_31 - .L_30)
.L_30:
        /*0004*/ 	.word	0x00000082


	//----- nvinfo : EIATTR_KPARAM_INFO
	.align		4
.L_31:
        /*0008*/ 	.byte	0x04, 0x17
        /*000a*/ 	.short	(.L_33 - .L_32)
.L_32:
        /*000c*/ 	.word	0x00000000
        /*0010*/ 	.short	0x0003
        /*0012*/ 	.short	0x0014
        /*0014*/ 	.byte	0x00, 0xf0, 0x11, 0x00


	//----- nvinfo : EIATTR_KPARAM_INFO
	.align		4
.L_33:
        /*0018*/ 	.byte	0x04, 0x17
        /*001a*/ 	.short	(.L_35 - .L_34)
.L_34:
        /*001c*/ 	.word	0x00000000
        /*0020*/ 	.short	0x0002
        /*0022*/ 	.short	0x0010
        /*0024*/ 	.byte	0x00, 0xf0, 0x11, 0x00


	//----- nvinfo : EIATTR_KPARAM_INFO
	.align		4
.L_35:
        /*0028*/ 	.byte	0x04, 0x17
        /*002a*/ 	.short	(.L_37 - .L_36)
.L_36:
        /*002c*/ 	.word	0x00000000
        /*0030*/ 	.short	0x0001
        /*0032*/ 	.short	0x0008
        /*0034*/ 	.byte	0x00, 0xf5, 0x21, 0x00


	//----- nvinfo : EIATTR_KPARAM_INFO
	.align		4
.L_37:
        /*0038*/ 	.byte	0x04, 0x17
        /*003a*/ 	.short	(.L_39 - .L_38)
.L_38:
        /*003c*/ 	.word	0x00000000
        /*0040*/ 	.short	0x0000
        /*0042*/ 	.short	0x0000
        /*0044*/ 	.byte	0x00, 0xf5, 0x21, 0x00


	//----- nvinfo : EIATTR_SPARSE_MMA_MASK
	.align		4
.L_39:
        /*0048*/ 	.byte	0x03, 0x50
        /*004a*/ 	.short	0x0000


	//----- nvinfo : EIATTR_MAXREG_COUNT
	.align		4
        /*004c*/ 	.byte	0x03, 0x1b
        /*004e*/ 	.short	0x00ff


	//----- nvinfo : EIATTR_MERCURY_ISA_VERSION
	.align		4
        /*0050*/ 	.byte	0x03, 0x5f
        /*0052*/ 	.short	0x0101


	//----- nvinfo : EIATTR_VRC_CTA_INIT_COUNT
	.align		4
        /*0054*/ 	.byte	0x02, 0x4a
	.zero		1
	.zero		1


	//----- nvinfo : EIATTR_EXIT_INSTR_OFFSETS
	.align		4
        /*0058*/ 	.byte	0x04, 0x1c
        /*005a*/ 	.short	(.L_41 - .L_40)


	//   ....[0]....
.L_40:
        /*005c*/ 	.word	0x00000390


	//----- nvinfo : EIATTR_CRS_STACK_SIZE
	.align		4
.L_41:
        /*0060*/ 	.byte	0x04, 0x1e
        /*0062*/ 	.short	(.L_43 - .L_42)
.L_42:
        /*0064*/ 	.word	0x00000000


	//----- nvinfo : EIATTR_CBANK_PARAM_SIZE
	.align		4
.L_43:
        /*0068*/ 	.byte	0x03, 0x19
        /*006a*/ 	.short	0x0018


	//----- nvinfo : EIATTR_PARAM_CBANK
	.align		4
        /*006c*/ 	.byte	0x04, 0x0a
        /*006e*/ 	.short	(.L_45 - .L_44)
	.align		4
.L_44:
        /*0070*/ 	.word	index@(.nv.constant0._Z16computePrefixSumPdS_ii)
        /*0074*/ 	.short	0x0380
        /*0076*/ 	.short	0x0018


	//----- nvinfo : EIATTR_SW_WAR
	.align		4
.L_45:
        /*0078*/ 	.byte	0x04, 0x36
        /*007a*/ 	.short	(.L_47 - .L_46)
.L_46:
        /*007c*/ 	.word	0x00000008
.L_47:


//--------------------- .nv.callgraph             --------------------------
	.section	.nv.callgraph,"",@"SHT_CUDA_CALLGRAPH"
	.align	4
	.sectionentsize	8
	.align		4
        /*0000*/ 	.word	0x00000000
	.align		4
        /*0004*/ 	.word	0xffffffff
	.align		4
        /*0008*/ 	.word	0x00000000
	.align		4
        /*000c*/ 	.word	0xfffffffe
	.align		4
        /*0010*/ 	.word	0x00000000
	.align		4
        /*0014*/ 	.word	0xfffffffd
	.align		4
        /*0018*/ 	.word	0x00000000
	.align		4
        /*001c*/ 	.word	0xfffffffc


//--------------------- .text._Z15computeFinalSumPdS_ii --------------------------
	.section	.text._Z15computeFinalSumPdS_ii,"ax",@progbits
	.align	128
        .global         _Z15computeFinalSumPdS_ii
        .type           _Z15computeFinalSumPdS_ii,@function
        .size           _Z15computeFinalSumPdS_ii,(.L_x_12 - _Z15computeFinalSumPdS_ii)
        .other          _Z15computeFinalSumPdS_ii,@"STO_CUDA_ENTRY STV_DEFAULT"
_Z15computeFinalSumPdS_ii:
.text._Z15computeFinalSumPdS_ii:
[----:B------:R-:W-:Y:S01]  /*0000*/  LDC R1, c[0x0][0x37c] ;  /* 0x0000df00ff017b82 */ /* 0x000fe20000000800 */
[----:B------:R-:W0:Y:S07]  /*0010*/  S2R R5, SR_TID.X ;  /* 0x0000000000057919 */ /* 0x000e2e0000002100 */
[----:B------:R-:W0:Y:S08]  /*0020*/  LDC.64 R6, c[0x0][0x390] ;  /* 0x0000e400ff067b82 */ /* 0x000e300000000a00 */
[----:B------:R-:W1:Y:S01]  /*0030*/  LDC.64 R2, c[0x0][0x388] ;  /* 0x0000e200ff027b82 */ /* 0x000e620000000a00 */
[----:B0-----:R-:W-:-:S04]  /*0040*/  IMAD R0, R5, R6, RZ ;  /* 0x0000000605007224 */ /* 0x001fc800078e02ff */
[----:B------:R-:W-:-:S05]  /*0050*/  IMAD.IADD R6, R0, 0x1, R6 ;  /* 0x0000000100067824 */ /* 0x000fca00078e0206 */
[----:B------:R-:W-:-:S13]  /*0060*/  ISETP.GT.AND P0, PT, R6, R7, PT ;  /* 0x000000070600720c */ /* 0x000fda0003f04270 */
[----:B------:R-:W-:-:S05]  /*0070*/  @!P0 VIADD R7, R6, 0xffffffff ;  /* 0xffffffff06078836 */ /* 0x000fca0000000000 */
[----:B------:R-:W-:-:S13]  /*0080*/  ISETP.GE.AND P0, PT, R7, R0, PT ;  /* 0x000000000700720c */ /* 0x000fda0003f06270 */
[----:B-1----:R-:W-:Y:S05]  /*0090*/  @!P0 EXIT ;  /* 0x000000000000894d */ /* 0x002fea0003800000 */
[----:B------:R-:W0:Y:S01]  /*00a0*/  LDCU.64 UR4, c[0x0][0x358] ;  /* 0x00006b00ff0477ac */ /* 0x000e220008000a00 */
[----:B------:R-:W-:-:S06]  /*00b0*/  IMAD.WIDE.U32 R2, R5, 0x8, R2 ;  /* 0x0000000805027825 */ /* 0x000fcc00078e0002 */
[----:B0-----:R-:W5:Y:S01]  /*00c0*/  LDG.E.64 R2, desc[UR4][R2.64] ;  /* 0x0000000402027981 */ /* 0x001f62000c1e1b00 */
[----:B------:R-:W-:Y:S01]  /*00d0*/  IADD3 R5, PT, PT, R7, -R0, RZ ;  /* 0x8000000007057210 */ /* 0x000fe20007ffe0ff */
[----:B------:R-:W-:Y:S03]  /*00e0*/  BSSY.RECONVERGENT B0, `(.L_x_0) ;  /* 0x000000f000007945 */ /* 0x000fe60003800200 */
[C---:B------:R-:W-:Y:S01]  /*00f0*/  ISETP.GE.U32.AND P0, PT, R5.reuse, 0x3, PT ;  /* 0x000000030500780c */ /* 0x040fe20003f06070 */
[----:B------:R-:W-:-:S05]  /*0100*/  VIADD R4, R5, 0x1 ;  /* 0x0000000105047836 */ /* 0x000fca0000000000 */
[----:B------:R-:W-:-:S13]  /*0110*/  LOP3.LUT P1, R4, R4, 0x3, RZ, 0xc0, !PT ;  /* 0x0000000304047812 */ /* 0x000fda000782c0ff */
[----:B------:R-:W-:Y:S05]  /*0120*/  @!P1 BRA `(.L_x_1) ;  /* 0x0000000000289947 */ /* 0x000fea0003800000 */
[----:B------:R-:W0:Y:S01]  /*0130*/  LDC.64 R10, c[0x0][0x380] ;  /* 0x0000e000ff0a7b82 */ /* 0x000e220000000a00 */
[----:B------:R-:W-:-:S07]  /*0140*/  IADD3 R6, PT, PT, -R4, RZ, RZ ;  /* 0x000000ff04067210 */ /* 0x000fce0007ffe1ff */
.L_x_2:
[----:B01----:R-:W-:-:S05]  /*0150*/  IMAD.WIDE R4, R0, 0x8, R10 ;  /* 0x0000000800047825 */ /* 0x003fca00078e020a */
[----:B------:R-:W2:Y:S01]  /*0160*/  LDG.E.64 R8, desc[UR4][R4.64] ;  /* 0x0000000404087981 */ /* 0x000ea2000c1e1b00 */
[----:B------:R-:W-:Y:S01]  /*0170*/  VIADD R6, R6, 0x1 ;  /* 0x0000000106067836 */ /* 0x000fe20000000000 */
[----:B------:R-:W-:-:S04]  /*0180*/  IADD3 R0, PT, PT, R0, 0x1, RZ ;  /* 0x0000000100007810 */ /* 0x000fc80007ffe0ff */
[----:B------:R-:W-:Y:S01]  /*0190*/  ISETP.NE.AND P1, PT, R6, RZ, PT ;  /* 0x000000ff0600720c */ /* 0x000fe20003f25270 */
[----:B--2--5:R-:W-:-:S07]  /*01a0*/  DADD R8, R2, R8 ;  /* 0x0000000002087229 */ /* 0x024fce0000000008 */
[----:B------:R1:W-:Y:S05]  /*01b0*/  STG.E.64 desc[UR4][R4.64], R8 ;  /* 0x0000000804007986 */ /* 0x0003ea000c101b04 */
[----:B------:R-:W-:Y:S05]  /*01c0*/  @P1 BRA `(.L_x_2) ;  /* 0xfffffffc00e01947 */ /* 0x000fea000383ffff */
.L_x_1:
[----:B------:R-:W-:Y:S05]  /*01d0*/  BSYNC.RECONVERGENT B0 ;  /* 0x0000000000007941 */ /* 0x000fea0003800200 */
.L_x_0:
[----:B------:R-:W-:Y:S05]  /*01e0*/  @!P0 EXIT ;  /* 0x000000000000894d */ /* 0x000fea0003800000 */
[----:B-1----:R-:W0:Y:S01]  /*01f0*/  LDC.64 R4, c[0x0][0x380] ;  /* 0x0000e000ff047b82 */ /* 0x002e220000000a00 */
[C---:B------:R-:W-:Y:S01]  /*0200*/  IMAD.IADD R16, R0.reuse, 0x1, -R7 ;  /* 0x0000000100107824 */ /* 0x040fe200078e0a07 */
[----:B------:R-:W-:-:S07]  /*0210*/  IADD3 R0, PT, PT, R0, -0x1, RZ ;  /* 0xffffffff00007810 */ /* 0x000fce0007ffe0ff */
.L_x_3:
[----:B-1----:R-:W-:-:S04]  /*0220*/  VIADD R7, R0, 0x1 ;  /* 0x0000000100077836 */ /* 0x002fc80000000000 */
[----:B0-----:R-:W-:-:S05]  /*0230*/  IMAD.WIDE R6, R7, 0x8, R4 ;  /* 0x0000000807067825 */ /* 0x001fca00078e0204 */
[----:B------:R-:W2:Y:S04]  /*0240*/  LDG.E.64 R8, desc[UR4][R6.64] ;  /* 0x0000000406087981 */ /* 0x000ea8000c1e1b00 */
[----:B------:R-:W3:Y:S04]  /*0250*/  LDG.E.64 R10, desc[UR4][R6.64+0x8] ;  /* 0x00000804060a7981 */ /* 0x000ee8000c1e1b00 */
[----:B------:R-:W4:Y:S04]  /*0260*/  LDG.E.64 R12, desc[UR4][R6.64+0x10] ;  /* 0x00001004060c7981 */ /* 0x000f28000c1e1b00 */
[----:B------:R-:W4:Y:S01]  /*0270*/  LDG.E.64 R14, desc[UR4][R6.64+0x18] ;  /* 0x00001804060e7981 */ /* 0x000f22000c1e1b00 */
[----:B------:R-:W-:Y:S01]  /*0280*/  IADD3 R16, PT, PT, R16, 0x4, RZ ;  /* 0x0000000410107810 */ /* 0x000fe20007ffe0ff */
[----:B------:R-:W-:-:S03]  /*0290*/  VIADD R0, R0, 0x4 ;  /* 0x0000000400007836 */ /* 0x000fc60000000000 */
[----:B------:R-:W-:Y:S01]  /*02a0*/  ISETP.NE.AND P0, PT, R16, 0x1, PT ;  /* 0x000000011000780c */ /* 0x000fe20003f05270 */
[C---:B--2--5:R-:W-:Y:S02]  /*02b0*/  DADD R8, R2.reuse, R8 ;  /* 0x0000000002087229 */ /* 0x064fe40000000008 */
[----:B---3--:R-:W-:-:S05]  /*02c0*/  DADD R10, R2, R10 ;  /* 0x00000000020a7229 */ /* 0x008fca000000000a */
[----:B------:R1:W-:Y:S01]  /*02d0*/  STG.E.64 desc[UR4][R6.64], R8 ;  /* 0x0000000806007986 */ /* 0x0003e2000c101b04 */
[----:B----4-:R-:W-:-:S03]  /*02e0*/  DADD R12, R2, R12 ;  /* 0x00000000020c7229 */ /* 0x010fc6000000000c */
[----:B------:R1:W-:Y:S01]  /*02f0*/  STG.E.64 desc[UR4][R6.64+0x8], R10 ;  /* 0x0000080a06007986 */ /* 0x0003e2000c101b04 */
[----:B------:R-:W-:-:S03]  /*0300*/  DADD R14, R2, R14 ;  /* 0x00000000020e7229 */ /* 0x000fc6000000000e */
[----:B------:R1:W-:Y:S04]  /*0310*/  STG.E.64 desc[UR4][R6.64+0x10], R12 ;  /* 0x0000100c06007986 */ /* 0x0003e8000c101b04 */
[----:B------:R1:W-:Y:S01]  /*0320*/  STG.E.64 desc[UR4][R6.64+0x18], R14 ;  /* 0x0000180e06007986 */ /* 0x0003e2000c101b04 */
[----:B------:R-:W-:Y:S05]  /*0330*/  @P0 BRA `(.L_x_3) ;  /* 0xfffffffc00b80947 */ /* 0x000fea000383ffff */
[----:B------:R-:W-:Y:S05]  /*0340*/  EXIT ;  /* 0x000000000000794d */ /* 0x000fea0003800000 */
.L_x_4:
[----:B------:R-:W-:-:S00]  /*0350*/  BRA `(.L_x_4) ;  /* 0xfffffffc00fc7947 */ /* 0x000fc0000383ffff */
[----:B------:R-:W-:-:S00]  /*0360*/  NOP ;  /* 0x0000000000007918 */ /* 0x000fc00000000000 */
        /* <DEDUP_REMOVED lines=9> */
.L_x_12:


//--------------------- .text._Z16computePrefixSumPdS_ii --------------------------
	.section	.text._Z16computePrefixSumPdS_ii,"ax",@progbits
	.align	128
        .global         _Z16computePrefixSumPdS_ii
        .type           _Z16computePrefixSumPdS_ii,@function
        .size           _Z16computePrefixSumPdS_ii,(.L_x_13 - _Z16computePrefixSumPdS_ii)
        .other          _Z16computePrefixSumPdS_ii,@"STO_CUDA_ENTRY STV_DEFAULT"
_Z16computePrefixSumPdS_ii:
.text._Z16computePrefixSumPdS_ii:
[----:B------:R-:W-:Y:S01]  /*0000*/  LDC R1, c[0x0][0x37c] ;  /* 0x0000df00ff017b82 */ /* 0x000fe20000000800 */
[----:B------:R-:W0:Y:S07]  /*0010*/  S2R R5, SR_TID.X ;  /* 0x0000000000057919 */ /* 0x000e2e0000002100 */
[----:B------:R-:W0:Y:S01]  /*0020*/  LDC.64 R12, c[0x0][0x390] ;  /* 0x0000e400ff0c7b82 */ /* 0x000e220000000a00 */
[----:B------:R-:W1:Y:S01]  /*0030*/  LDCU.64 UR4, c[0x0][0x358] ;  /* 0x00006b00ff0477ac */ /* 0x000e620008000a00 */
[----:B------:R-:W-:Y:S01]  /*0040*/  BSSY.RECONVERGENT B0, `(.L_x_5) ;  /* 0x0000031000007945 */ /* 0x000fe20003800200 */
[----:B0-----:R-:W-:-:S04]  /*0050*/  IMAD R0, R5, R12, RZ ;  /* 0x0000000c05007224 */ /* 0x001fc800078e02ff */
[----:B------:R-:W-:-:S05]  /*0060*/  IMAD.IADD R2, R0, 0x1, R12 ;  /* 0x0000000100027824 */ /* 0x000fca00078e020c */
[----:B------:R-:W-:-:S13]  /*0070*/  ISETP.GT.AND P0, PT, R2, R13, PT ;  /* 0x0000000d0200720c */ /* 0x000fda0003f04270 */
[----:B------:R-:W-:Y:S01]  /*0080*/  @!P0 VIADD R13, R2, 0xffffffff ;  /* 0xffffffff020d8836 */ /* 0x000fe20000000000 */
[----:B------:R-:W-:-:S04]  /*0090*/  CS2R R2, SRZ ;  /* 0x0000000000027805 */ /* 0x000fc8000001ff00 */
[----:B------:R-:W-:-:S13]  /*00a0*/  ISETP.GE.AND P0, PT, R13, R0, PT ;  /* 0x000000000d00720c */ /* 0x000fda0003f06270 */
[----:B-1----:R-:W-:Y:S05]  /*00b0*/  @!P0 BRA `(.L_x_6) ;  /* 0x0000000000a48947 */ /* 0x002fea0003800000 */
[----:B------:R-:W-:Y:S01]  /*00c0*/  IADD3 R3, PT, PT, R13, -R0, RZ ;  /* 0x800000000d037210 */ /* 0x000fe20007ffe0ff */
[----:B------:R-:W-:Y:S03]  /*00d0*/  BSSY.RECONVERGENT B1, `(.L_x_7) ;  /* 0x0000011000017945 */ /* 0x000fe60003800200 */
[C---:B------:R-:W-:Y:S01]  /*00e0*/  ISETP.GE.U32.AND P0, PT, R3.reuse, 0x3, PT ;  /* 0x000000030300780c */ /* 0x040fe20003f06070 */
[----:B------:R-:W-:-:S05]  /*00f0*/  VIADD R2, R3, 0x1 ;  /* 0x0000000103027836 */ /* 0x000fca0000000000 */
[----:B------:R-:W-:Y:S02]  /*0100*/  LOP3.LUT P1, R4, R2, 0x3, RZ, 0xc0, !PT ;  /* 0x0000000302047812 */ /* 0x000fe4000782c0ff */
[----:B------:R-:W-:-:S11]  /*0110*/  CS2R R2, SRZ ;  /* 0x0000000000027805 */ /* 0x000fd6000001ff00 */
[----:B------:R-:W-:Y:S05]  /*0120*/  @!P1 BRA `(.L_x_8) ;  /* 0x00000000002c9947 */ /* 0x000fea0003800000 */
[----:B------:R-:W0:Y:S01]  /*0130*/  LDC.64 R10, c[0x0][0x380] ;  /* 0x0000e000ff0a7b82 */ /* 0x000e220000000a00 */
[----:B------:R-:W-:Y:S01]  /*0140*/  IMAD.MOV R4, RZ, RZ, -R4 ;  /* 0x000000ffff047224 */ /* 0x000fe200078e0a04 */
[----:B------:R-:W-:-:S07]  /*0150*/  CS2R R2, SRZ ;  /* 0x0000000000027805 */ /* 0x000fce000001ff00 */
.L_x_9:
[----:B01----:R-:W-:-:S05]  /*0160*/  IMAD.WIDE R6, R0, 0x8, R10 ;  /* 0x0000000800067825 */ /* 0x003fca00078e020a */
[----:B------:R-:W2:Y:S01]  /*0170*/  LDG.E.64 R8, desc[UR4][R6.64] ;  /* 0x0000000406087981 */ /* 0x000ea2000c1e1b00 */
[----:B------:R-:W-:Y:S01]  /*0180*/  IADD3 R4, PT, PT, R4, 0x1, RZ ;  /* 0x0000000104047810 */ /* 0x000fe20007ffe0ff */
[----:B------:R-:W-:-:S03]  /*0190*/  VIADD R0, R0, 0x1 ;  /* 0x0000000100007836 */ /* 0x000fc60000000000 */
[----:B------:R-:W-:Y:S01]  /*01a0*/  ISETP.NE.AND P1, PT, R4, RZ, PT ;  /* 0x000000ff0400720c */ /* 0x000fe20003f25270 */
[----:B--2---:R-:W-:-:S07]  /*01b0*/  DADD R2, R8, R2 ;  /* 0x0000000008027229 */ /* 0x004fce0000000002 */
[----:B------:R1:W-:Y:S05]  /*01c0*/  STG.E.64 desc[UR4][R6.64], R2 ;  /* 0x0000000206007986 */ /* 0x0003ea000c101b04 */
[----:B------:R-:W-:Y:S05]  /*01d0*/  @P1 BRA `(.L_x_9) ;  /* 0xfffffffc00e01947 */ /* 0x000fea000383ffff */
.L_x_8:
[----:B------:R-:W-:Y:S05]  /*01e0*/  BSYNC.RECONVERGENT B1 ;  /* 0x0000000000017941 */ /* 0x000fea0003800200 */
.L_x_7:
[----:B------:R-:W-:Y:S05]  /*01f0*/  @!P0 BRA `(.L_x_6) ;  /* 0x0000000000548947 */ /* 0x000fea0003800000 */
[----:B-1----:R-:W0:Y:S01]  /*0200*/  LDC.64 R6, c[0x0][0x380] ;  /* 0x0000e000ff067b82 */ /* 0x002e220000000a00 */
[----:B------:R-:W-:Y:S01]  /*0210*/  IADD3 R4, PT, PT, -R13, R0, RZ ;  /* 0x000000000d047210 */ /* 0x000fe20007ffe1ff */
[----:B------:R-:W-:-:S07]  /*0220*/  VIADD R0, R0, 0xffffffff ;  /* 0xffffffff00007836 */ /* 0x000fce0000000000 */
.L_x_10:
[----:B--2---:R-:W-:-:S05]  /*0230*/  IADD3 R9, PT, PT, R0, 0x1, RZ ;  /* 0x0000000100097810 */ /* 0x004fca0007ffe0ff */
[----:B0-----:R-:W-:-:S05]  /*0240*/  IMAD.WIDE R8, R9, 0x8, R6 ;  /* 0x0000000809087825 */ /* 0x001fca00078e0206 */
[----:B------:R-:W2:Y:S04]  /*0250*/  LDG.E.64 R10, desc[UR4][R8.64] ;  /* 0x00000004080a7981 */ /* 0x000ea8000c1e1b00 */
[----:B------:R-:W3:Y:S04]  /*0260*/  LDG.E.64 R12, desc[UR4][R8.64+0x8] ;  /* 0x00000804080c7981 */ /* 0x000ee8000c1e1b00 */
[----:B------:R-:W4:Y:S04]  /*0270*/  LDG.E.64 R14, desc[UR4][R8.64+0x10] ;  /* 0x00001004080e7981 */ /* 0x000f28000c1e1b00 */
[----:B------:R-:W5:Y:S01]  /*0280*/  LDG.E.64 R16, desc[UR4][R8.64+0x18] ;  /* 0x0000180408107981 */ /* 0x000f62000c1e1b00 */
[----:B------:R-:W-:Y:S01]  /*0290*/  VIADD R4, R4, 0x4 ;  /* 0x0000000404047836 */ /* 0x000fe20000000000 */
[----:B------:R-:W-:-:S04]  /*02a0*/  IADD3 R0, PT, PT, R0, 0x4, RZ ;  /* 0x0000000400007810 */ /* 0x000fc80007ffe0ff */
[----:B------:R-:W-:Y:S01]  /*02b0*/  ISETP.NE.AND P0, PT, R4, 0x1, PT ;  /* 0x000000010400780c */ /* 0x000fe20003f05270 */
[----:B--2---:R-:W-:-:S07]  /*02c0*/  DADD R10, R10, R2 ;  /* 0x000000000a0a7229 */ /* 0x004fce0000000002 */
[----:B------:R2:W-:Y:S01]  /*02d0*/  STG.E.64 desc[UR4][R8.64], R10 ;  /* 0x0000000a08007986 */ /* 0x0005e2000c101b04 */
[----:B---3--:R-:W-:-:S07]  /*02e0*/  DADD R12, R10, R12 ;  /* 0x000000000a0c7229 */ /* 0x008fce000000000c */
[----:B------:R2:W-:Y:S01]  /*02f0*/  STG.E.64 desc[UR4][R8.64+0x8], R12 ;  /* 0x0000080c08007986 */ /* 0x0005e2000c101b04 */
[----:B----4-:R-:W-:-:S07]  /*0300*/  DADD R14, R12, R14 ;  /* 0x000000000c0e7229 */ /* 0x010fce000000000e */
[----:B------:R2:W-:Y:S01]  /*0310*/  STG.E.64 desc[UR4][R8.64+0x10], R14 ;  /* 0x0000100e08007986 */ /* 0x0005e2000c101b04 */
[----:B-----5:R-:W-:-:S07]  /*0320*/  DADD R2, R14, R16 ;  /* 0x000000000e027229 */ /* 0x020fce0000000010 */
[----:B------:R2:W-:Y:S01]  /*0330*/  STG.E.64 desc[UR4][R8.64+0x18], R2 ;  /* 0x0000180208007986 */ /* 0x0005e2000c101b04 */
[----:B------:R-:W-:Y:S05]  /*0340*/  @P0 BRA `(.L_x_10) ;  /* 0xfffffffc00b80947 */ /* 0x000fea000383ffff */
.L_x_6:
[----:B------:R-:W-:Y:S05]  /*0350*/  BSYNC.RECONVERGENT B0 ;  /* 0x0000000000007941 */ /* 0x000fea0003800200 */
.L_x_5:
[----:B-1----:R-:W0:Y:S02]  /*0360*/  LDC.64 R6, c[0x0][0x388] ;  /* 0x0000e200ff067b82 */ /* 0x002e240000000a00 */
[----:B0-----:R-:W-:-:S05]  /*0370*/  IMAD.WIDE.U32 R4, R5, 0x8, R6 ;  /* 0x0000000805047825 */ /* 0x001fca00078e0006 */
[----:B------:R-:W-:Y:S01]  /*0380*/  STG.E.64 desc[UR4][R4.64], R2 ;  /* 0x0000000204007986 */ /* 0x000fe2000c101b04 */
[----:B------:R-:W-:Y:S05]  /*0390*/  EXIT ;  /* 0x000000000000794d */ /* 0x000fea0003800000 */
.L_x_11:
        /* <DEDUP_REMOVED lines=14> */
.L_x_13:


//--------------------- .nv.shared.reserved.0     --------------------------
	.section	.nv.shared.reserved.0,"aw",@nobits
	.weak		__nv_reservedSMEM_offset_0_alias
	.size		__nv_reservedSMEM_offset_0_alias, 0, 64
	.other		__nv_reservedSMEM_offset_0_alias,@"STO_CUDA_RESERVED_SHARED STV_DEFAULT"
__nv_reservedSMEM_offset_0_alias:
	.zero		0
	.zero		64


//--------------------- .nv.constant0._Z15computeFinalSumPdS_ii --------------------------
	.section	.nv.constant0._Z15computeFinalSumPdS_ii,"a",@progbits
	.sectionflags	@""
	.align	4
.nv.constant0._Z15computeFinalSumPdS_ii:
	.zero		920


//--------------------- .nv.constant0._Z16computePrefixSumPdS_ii --------------------------
	.section	.nv.constant0._Z16computePrefixSumPdS_ii,"a",@progbits
	.sectionflags	@""
	.align	4
.nv.constant0._Z16computePrefixSumPdS_ii:
	.zero		920


//--------------------- SYMBOLS --------------------------

	.type		.nv.reservedSmem.offset0,@object
	.size		.nv.reservedSmem.offset0,0x4
